//
// Generated by NVIDIA NVVM Compiler
//
// Compiler Build ID: CL-36424714
// Cuda compilation tools, release 13.0, V13.0.88
// Based on NVVM 20.0.0
//

.version 9.0
.target sm_100
.address_size 64

	// .globl	logGovaluate

.visible .entry logGovaluate(
	.param .u64 .ptr .align 1 logGovaluate_param_0,
	.param .u32 logGovaluate_param_1
)
{
	.reg .pred 	%p<5>;
	.reg .b32 	%r<13>;
	.reg .b32 	%f<23>;
	.reg .b64 	%rd<5>;

	ld.param.u64 	%rd1, [logGovaluate_param_0];
	ld.param.u32 	%r2, [logGovaluate_param_1];
	mov.u32 	%r3, %ctaid.y;
	mov.u32 	%r4, %nctaid.x;
	mov.u32 	%r5, %ctaid.x;
	mad.lo.s32 	%r6, %r3, %r4, %r5;
	mov.u32 	%r7, %ntid.x;
	mov.u32 	%r8, %tid.x;
	mad.lo.s32 	%r1, %r6, %r7, %r8;
	setp.ge.s32 	%p1, %r1, %r2;
	@%p1 bra 	$L__BB0_2;
	cvta.to.global.u64 	%rd2, %rd1;
	mul.wide.s32 	%rd3, %r1, 4;
	add.s64 	%rd4, %rd2, %rd3;
	ld.global.f32 	%f1, [%rd4];
	setp.lt.f32 	%p2, %f1, 0f00800000;
	mul.f32 	%f2, %f1, 0f4B000000;
	selp.f32 	%f3, %f2, %f1, %p2;
	selp.f32 	%f4, 0fC1B80000, 0f00000000, %p2;
	mov.b32 	%r9, %f3;
	add.s32 	%r10, %r9, -1059760811;
	and.b32  	%r11, %r10, -8388608;
	sub.s32 	%r12, %r9, %r11;
	mov.b32 	%f5, %r12;
	cvt.rn.f32.s32 	%f6, %r11;
	fma.rn.f32 	%f7, %f6, 0f34000000, %f4;
	add.f32 	%f8, %f5, 0fBF800000;
	fma.rn.f32 	%f9, %f8, 0fBE055027, 0f3E1039F6;
	fma.rn.f32 	%f10, %f9, %f8, 0fBDF8CDCC;
	fma.rn.f32 	%f11, %f10, %f8, 0f3E0F2955;
	fma.rn.f32 	%f12, %f11, %f8, 0fBE2AD8B9;
	fma.rn.f32 	%f13, %f12, %f8, 0f3E4CED0B;
	fma.rn.f32 	%f14, %f13, %f8, 0fBE7FFF22;
	fma.rn.f32 	%f15, %f14, %f8, 0f3EAAAA78;
	fma.rn.f32 	%f16, %f15, %f8, 0fBF000000;
	mul.f32 	%f17, %f8, %f16;
	fma.rn.f32 	%f18, %f17, %f8, %f8;
	fma.rn.f32 	%f19, %f7, 0f3F317218, %f18;
	setp.gt.u32 	%p3, %r9, 2139095039;
	fma.rn.f32 	%f20, %f3, 0f7F800000, 0f7F800000;
	selp.f32 	%f21, %f20, %f19, %p3;
	setp.eq.f32 	%p4, %f3, 0f00000000;
	selp.f32 	%f22, 0fFF800000, %f21, %p4;
	st.global.f32 	[%rd4], %f22;
$L__BB0_2:
	ret;

}


// ===== COMPILED SASS (sm_100) =====

	.target	sm_100

	.elftype	@"ET_EXEC"


//--------------------- .note.nv.tkinfo           --------------------------
	.section	.note.nv.tkinfo,"",@"SHT_NOTE"
	.sectionflags	@"SHF_NOTE_NV_TKINFO"
	.tkinfo
        /*0018*/ 	.word	0x00000002
        /*0030*/ 	.string	""
        /*0030*/ 	.string	"ptxas"
        /*0030*/ 	.string	"Cuda compilation tools, release 13.0, V13.0.88"
        /*0030*/ 	.string	"Build cuda_13.0.r13.0/compiler.36424714_0"
        /*0030*/ 	.string	"-arch sm_100 -m 64 "



//--------------------- .note.nv.cuinfo           --------------------------
	.section	.note.nv.cuinfo,"",@"SHT_NOTE"
	.sectionflags	@"SHF_NOTE_NV_CUINFO"
        /*0018*/ 	.short	0x0002
        /*001a*/ 	.short	0x0064
        /*001c*/ 	.short	0x0082
	.zero		2


//--------------------- .nv.info                  --------------------------
	.section	.nv.info,"",@"SHT_CUDA_INFO"
	.align	4


	//----- nvinfo : EIATTR_REGCOUNT
	.align		4
        /*0000*/ 	.byte	0x04, 0x2f
        /*0002*/ 	.short	(.L_1 - .L_0)
	.align		4
.L_0:
        /*0004*/ 	.word	index@(logGovaluate)
        /*0008*/ 	.word	0x0000000a


	//----- nvinfo : EIATTR_FRAME_SIZE
	.align		4
.L_1:
        /*000c*/ 	.byte	0x04, 0x11
        /*000e*/ 	.short	(.L_3 - .L_2)
	.align		4
.L_2:
        /*0010*/ 	.word	index@(logGovaluate)
        /*0014*/ 	.word	0x00000000


	//----- nvinfo : EIATTR_MIN_STACK_SIZE
	.align		4
.L_3:
        /*0018*/ 	.byte	0x04, 0x12
        /*001a*/ 	.short	(.L_5 - .L_4)
	.align		4
.L_4:
        /*001c*/ 	.word	index@(logGovaluate)
        /*0020*/ 	.word	0x00000000
.L_5:


//--------------------- .nv.compat                --------------------------
	.section	.nv.compat,"",@"SHT_CUDA_COMPAT_INFO"
	.align	4
        /*0000*/ 	.byte	0x02, 0x09, 0x00, 0x00, 0x02, 0x02, 0x01, 0x00, 0x02, 0x05, 0x05, 0x00, 0x03, 0x07, 0x01, 0x01
        /*0010*/ 	.byte	0x02, 0x03, 0x00, 0x00, 0x02, 0x06, 0x01, 0x00, 0x04, 0x0b, 0x08, 0x00, 0x01, 0x00, 0x00, 0x00
        /*0020*/ 	.byte	0x00, 0x00, 0x00, 0x00


//--------------------- .nv.info.logGovaluate     --------------------------
	.section	.nv.info.logGovaluate,"",@"SHT_CUDA_INFO"
	.sectionflags	@""
	.align	4


	//----- nvinfo : EIATTR_CUDA_API_VERSION
	.align		4
        /*0000*/ 	.byte	0x04, 0x37
        /*0002*/ 	.short	(.L_7 - .L_6)
.L_6:
        /*0004*/ 	.word	0x00000082


	//----- nvinfo : EIATTR_KPARAM_INFO
	.align		4
.L_7:
        /*0008*/ 	.byte	0x04, 0x17
        /*000a*/ 	.short	(.L_9 - .L_8)
.L_8:
        /*000c*/ 	.word	0x00000000
        /*0010*/ 	.short	0x0001
        /*0012*/ 	.short	0x0008
        /*0014*/ 	.byte	0x00, 0xf0, 0x11, 0x00


	//----- nvinfo : EIATTR_KPARAM_INFO
	.align		4
.L_9:
        /*0018*/ 	.byte	0x04, 0x17
        /*001a*/ 	.short	(.L_11 - .L_10)
.L_10:
        /*001c*/ 	.word	0x00000000
        /*0020*/ 	.short	0x0000
        /*0022*/ 	.short	0x0000
        /*0024*/ 	.byte	0x00, 0xf5, 0x21, 0x00


	//----- nvinfo : EIATTR_SPARSE_MMA_MASK
	.align		4
.L_11:
        /*0028*/ 	.byte	0x03, 0x50
        /*002a*/ 	.short	0x0000


	//----- nvinfo : EIATTR_MAXREG_COUNT
	.align		4
        /*002c*/ 	.byte	0x03, 0x1b
        /*002e*/ 	.short	0x00ff


	//----- nvinfo : EIATTR_MERCURY_ISA_VERSION
	.align		4
        /*0030*/ 	.byte	0x03, 0x5f
        /*0032*/ 	.short	0x0101


	//----- nvinfo : EIATTR_VRC_CTA_INIT_COUNT
	.align		4
        /*0034*/ 	.byte	0x02, 0x4a
	.zero		1
	.zero		1


	//----- nvinfo : EIATTR_EXIT_INSTR_OFFSETS
	.align		4
        /*0038*/ 	.byte	0x04, 0x1c
        /*003a*/ 	.short	(.L_13 - .L_12)


	//   ....[0]....
.L_12:
        /*003c*/ 	.word	0x000000a0


	//   ....[1]....
        /*0040*/ 	.word	0x000002a0


	//----- nvinfo : EIATTR_CBANK_PARAM_SIZE
	.align		4
.L_13:
        /*0044*/ 	.byte	0x03, 0x19
        /*0046*/ 	.short	0x000c


	//----- nvinfo : EIATTR_PARAM_CBANK
	.align		4
        /*0048*/ 	.byte	0x04, 0x0a
        /*004a*/ 	.short	(.L_15 - .L_14)
	.align		4
.L_14:
        /*004c*/ 	.word	index@(.nv.constant0.logGovaluate)
        /*0050*/ 	.short	0x0380
        /*0052*/ 	.short	0x000c


	//----- nvinfo : EIATTR_SW_WAR
	.align		4
.L_15:
        /*0054*/ 	.byte	0x04, 0x36
        /*0056*/ 	.short	(.L_17 - .L_16)
.L_16:
        /*0058*/ 	.word	0x00000008
.L_17:


//--------------------- .nv.callgraph             --------------------------
	.section	.nv.callgraph,"",@"SHT_CUDA_CALLGRAPH"
	.align	4
	.sectionentsize	8
	.align		4
        /*0000*/ 	.word	0x00000000
	.align		4
        /*0004*/ 	.word	0xffffffff
	.align		4
        /*0008*/ 	.word	0x00000000
	.align		4
        /*000c*/ 	.word	0xfffffffe
	.align		4
        /*0010*/ 	.word	0x00000000
	.align		4
        /*0014*/ 	.word	0xfffffffd
	.align		4
        /*0018*/ 	.word	0x00000000
	.align		4
        /*001c*/ 	.word	0xfffffffc


//--------------------- .text.logGovaluate        --------------------------
	.section	.text.logGovaluate,"ax",@progbits
	.align	128
        .global         logGovaluate
        .type           logGovaluate,@function
        .size           logGovaluate,(.L_x_1 - logGovaluate)
        .other          logGovaluate,@"STO_CUDA_ENTRY STV_DEFAULT"
logGovaluate:
.text.logGovaluate:
[----:B------:R-:W-:Y:S01]  /*0000*/  LDC R1, c[0x0][0x37c] ;  /* 0x0000df00ff017b82 */ /* 0x000fe20000000800 */
[----:B------:R-:W0:Y:S07]  /*0010*/  S2R R0, SR_TID.X ;  /* 0x0000000000007919 */ /* 0x000e2e0000002100 */
[----:B------:R-:W-:Y:S01]  /*0020*/  S2UR UR4, SR_CTAID.Y ;  /* 0x00000000000479c3 */ /* 0x000fe20000002600 */
[----:B------:R-:W1:Y:S01]  /*0030*/  LDCU UR5, c[0x0][0x370] ;  /* 0x00006e00ff0577ac */ /* 0x000e620008000800 */
[----:B------:R-:W2:Y:S06]  /*0040*/  LDCU UR7, c[0x0][0x388] ;  /* 0x00007100ff0777ac */ /* 0x000eac0008000800 */
[----:B------:R-:W1:Y:S08]  /*0050*/  S2UR UR6, SR_CTAID.X ;  /* 0x00000000000679c3 */ /* 0x000e700000002500 */
[----:B------:R-:W0:Y:S01]  /*0060*/  LDC R5, c[0x0][0x360] ;  /* 0x0000d800ff057b82 */ /* 0x000e220000000800 */
[----:B-1----:R-:W-:-:S06]  /*0070*/  UIMAD UR4, UR4, UR5, UR6 ;  /* 0x00000005040472a4 */ /* 0x002fcc000f8e0206 */
[----:B0-----:R-:W-:-:S05]  /*0080*/  IMAD R5, R5, UR4, R0 ;  /* 0x0000000405057c24 */ /* 0x001fca000f8e0200 */
[----:B--2---:R-:W-:-:S13]  /*0090*/  ISETP.GE.AND P0, PT, R5, UR7, PT ;  /* 0x0000000705007c0c */ /* 0x004fda000bf06270 */
[----:B------:R-:W-:Y:S05]  /*00a0*/  @P0 EXIT ;  /* 0x000000000000094d */ /* 0x000fea0003800000 */
[----:B------:R-:W0:Y:S01]  /*00b0*/  LDC.64 R2, c[0x0][0x380] ;  /* 0x0000e000ff027b82 */ /* 0x000e220000000a00 */
[----:B------:R-:W1:Y:S01]  /*00c0*/  LDCU.64 UR4, c[0x0][0x358] ;  /* 0x00006b00ff0477ac */ /* 0x000e620008000a00 */
[----:B0-----:R-:W-:-:S05]  /*00d0*/  IMAD.WIDE R2, R5, 0x4, R2 ;  /* 0x0000000405027825 */ /* 0x001fca00078e0202 */
[----:B-1----:R-:W2:Y:S01]  /*00e0*/  LDG.E R0, desc[UR4][R2.64] ;  /* 0x0000000402007981 */ /* 0x002ea2000c1e1900 */
[----:B------:R-:W-:Y:S01]  /*00f0*/  HFMA2 R7, -RZ, RZ, 1.5048828125, 33.21875 ;  /* 0x3e055027ff077431 */ /* 0x000fe200000001ff */
[----:B--2---:R-:W-:-:S13]  /*0100*/  FSETP.GEU.AND P0, PT, R0, 1.175494350822287508e-38, PT ;  /* 0x008000000000780b */ /* 0x004fda0003f0e000 */
[----:B------:R-:W-:-:S05]  /*0110*/  @!P0 FMUL R0, R0, 8388608 ;  /* 0x4b00000000008820 */ /* 0x000fca0000400000 */
[----:B------:R-:W-:-:S04]  /*0120*/  IADD3 R4, PT, PT, R0, -0x3f2aaaab, RZ ;  /* 0xc0d5555500047810 */ /* 0x000fc80007ffe0ff */
[----:B------:R-:W-:-:S04]  /*0130*/  LOP3.LUT R5, R4, 0xff800000, RZ, 0xc0, !PT ;  /* 0xff80000004057812 */ /* 0x000fc800078ec0ff */
[-C--:B------:R-:W-:Y:S02]  /*0140*/  IADD3 R4, PT, PT, R0, -R5.reuse, RZ ;  /* 0x8000000500047210 */ /* 0x080fe40007ffe0ff */
[----:B------:R-:W-:-:S03]  /*0150*/  I2FP.F32.S32 R5, R5 ;  /* 0x0000000500057245 */ /* 0x000fc60000201400 */
[----:B------:R-:W-:Y:S01]  /*0160*/  FADD R6, R4, -1 ;  /* 0xbf80000004067421 */ /* 0x000fe20000000000 */
[----:B------:R-:W-:Y:S02]  /*0170*/  FSEL R4, RZ, -23, P0 ;  /* 0xc1b80000ff047808 */ /* 0x000fe40000000000 */
[----:B------:R-:W-:Y:S01]  /*0180*/  ISETP.GT.U32.AND P0, PT, R0, 0x7f7fffff, PT ;  /* 0x7f7fffff0000780c */ /* 0x000fe20003f04070 */
[C---:B------:R-:W-:Y:S02]  /*0190*/  FFMA R7, R6.reuse, -R7, 0.14084610342979431152 ;  /* 0x3e1039f606077423 */ /* 0x040fe40000000807 */
[----:B------:R-:W-:Y:S01]  /*01a0*/  FFMA R4, R5, 1.1920928955078125e-07, R4 ;  /* 0x3400000005047823 */ /* 0x000fe20000000004 */
[----:B------:R-:W-:Y:S01]  /*01b0*/  MOV R5, 0x7f800000 ;  /* 0x7f80000000057802 */ /* 0x000fe20000000f00 */
[----:B------:R-:W-:-:S04]  /*01c0*/  FFMA R7, R6, R7, -0.12148627638816833496 ;  /* 0xbdf8cdcc06077423 */ /* 0x000fc80000000007 */
[----:B------:R-:W-:-:S04]  /*01d0*/  FFMA R7, R6, R7, 0.13980610668659210205 ;  /* 0x3e0f295506077423 */ /* 0x000fc80000000007 */
[----:B------:R-:W-:-:S04]  /*01e0*/  FFMA R7, R6, R7, -0.16684235632419586182 ;  /* 0xbe2ad8b906077423 */ /* 0x000fc80000000007 */
[----:B------:R-:W-:-:S04]  /*01f0*/  FFMA R7, R6, R7, 0.20012299716472625732 ;  /* 0x3e4ced0b06077423 */ /* 0x000fc80000000007 */
[----:B------:R-:W-:-:S04]  /*0200*/  FFMA R7, R6, R7, -0.24999669194221496582 ;  /* 0xbe7fff2206077423 */ /* 0x000fc80000000007 */
[----:B------:R-:W-:-:S04]  /*0210*/  FFMA R7, R6, R7, 0.33333182334899902344 ;  /* 0x3eaaaa7806077423 */ /* 0x000fc80000000007 */
[----:B------:R-:W-:-:S04]  /*0220*/  FFMA R7, R6, R7, -0.5 ;  /* 0xbf00000006077423 */ /* 0x000fc80000000007 */
[----:B------:R-:W-:-:S04]  /*0230*/  FMUL R7, R6, R7 ;  /* 0x0000000706077220 */ /* 0x000fc80000400000 */
[----:B------:R-:W-:-:S04]  /*0240*/  FFMA R7, R6, R7, R6 ;  /* 0x0000000706077223 */ /* 0x000fc80000000006 */
[----:B------:R-:W-:Y:S01]  /*0250*/  FFMA R4, R4, 0.69314718246459960938, R7 ;  /* 0x3f31721804047823 */ /* 0x000fe20000000007 */
[C---:B------:R-:W-:Y:S01]  /*0260*/  @P0 FFMA R4, R0.reuse, R5, +INF ;  /* 0x7f80000000040423 */ /* 0x040fe20000000005 */
[----:B------:R-:W-:-:S04]  /*0270*/  FSETP.NEU.AND P0, PT, R0, RZ, PT ;  /* 0x000000ff0000720b */ /* 0x000fc80003f0d000 */
[----:B------:R-:W-:-:S05]  /*0280*/  FSEL R5, R4, -INF , P0 ;  /* 0xff80000004057808 */ /* 0x000fca0000000000 */
[----:B------:R-:W-:Y:S01]  /*0290*/  STG.E desc[UR4][R2.64], R5 ;  /* 0x0000000502007986 */ /* 0x000fe2000c101904 */
[----:B------:R-:W-:Y:S05]  /*02a0*/  EXIT ;  /* 0x000000000000794d */ /* 0x000fea0003800000 */
.L_x_0:
[----:B------:R-:W-:-:S00]  /*02b0*/  BRA `(.L_x_0) ;  /* 0xfffffffc00fc7947 */ /* 0x000fc0000383ffff */
[----:B------:R-:W-:-:S00]  /*02c0*/  NOP ;  /* 0x0000000000007918 */ /* 0x000fc00000000000 */
        /* <DEDUP_REMOVED lines=11> */
.L_x_1:


//--------------------- .nv.shared.reserved.0     --------------------------
	.section	.nv.shared.reserved.0,"aw",@nobits
	.weak		__nv_reservedSMEM_offset_0_alias
	.size		__nv_reservedSMEM_offset_0_alias, 0, 64
	.other		__nv_reservedSMEM_offset_0_alias,@"STO_CUDA_RESERVED_SHARED STV_DEFAULT"
__nv_reservedSMEM_offset_0_alias:
	.zero		0
	.zero		64


//--------------------- .nv.constant0.logGovaluate --------------------------
	.section	.nv.constant0.logGovaluate,"a",@progbits
	.sectionflags	@""
	.align	4
.nv.constant0.logGovaluate:
	.zero		908


//--------------------- SYMBOLS --------------------------

	.type		.nv.reservedSmem.offset0,@object
	.size		.nv.reservedSmem.offset0,0x4
